//
// Generated by NVIDIA NVVM Compiler
//
// Compiler Build ID: CL-36424714
// Cuda compilation tools, release 13.0, V13.0.88
// Based on NVVM 20.0.0
//

.version 9.0
.target sm_100
.address_size 64

	// .globl	_Z5powerPiS_

.visible .entry _Z5powerPiS_(
	.param .u64 .ptr .align 1 _Z5powerPiS__param_0,
	.param .u64 .ptr .align 1 _Z5powerPiS__param_1
)
{
	.reg .pred 	%p<13>;
	.reg .b32 	%r<26>;
	.reg .b64 	%rd<12>;

	ld.param.u64 	%rd3, [_Z5powerPiS__param_0];
	ld.param.u64 	%rd4, [_Z5powerPiS__param_1];
	cvta.to.global.u64 	%rd1, %rd4;
	cvta.to.global.u64 	%rd2, %rd3;
	mov.u32 	%r12, %ntid.x;
	mov.u32 	%r1, %ntid.y;
	mov.u32 	%r13, %tid.x;
	mov.u32 	%r2, %tid.y;
	mad.lo.s32 	%r3, %r13, %r1, %r2;
	add.s32 	%r14, %r12, -1;
	setp.ge.u32 	%p4, %r13, %r14;
	setp.eq.s32 	%p5, %r13, 0;
	mov.pred 	%p12, 0;
	or.pred  	%p6, %p5, %p4;
	@%p6 bra 	$L__BB0_2;
	add.s32 	%r15, %r1, -1;
	setp.lt.u32 	%p12, %r2, %r15;
$L__BB0_2:
	setp.eq.s32 	%p7, %r2, 0;
	not.pred 	%p8, %p12;
	or.pred  	%p9, %p7, %p8;
	@%p9 bra 	$L__BB0_7;
	mul.wide.u32 	%rd8, %r3, 4;
	add.s64 	%rd9, %rd2, %rd8;
	ld.global.u32 	%r22, [%rd9];
	setp.lt.s32 	%p10, %r22, 1;
	mov.b32 	%r25, 0;
	@%p10 bra 	$L__BB0_6;
	mov.b32 	%r24, 1;
	mov.b32 	%r25, 0;
$L__BB0_5:
	not.b32 	%r20, %r22;
	and.b32  	%r21, %r20, 1;
	mad.lo.s32 	%r25, %r21, %r24, %r25;
	mul.lo.s32 	%r24, %r24, 10;
	shr.u32 	%r10, %r22, 1;
	setp.gt.u32 	%p11, %r22, 1;
	mov.u32 	%r22, %r10;
	@%p11 bra 	$L__BB0_5;
$L__BB0_6:
	add.s64 	%rd11, %rd1, %rd8;
	st.global.u32 	[%rd11], %r25;
	bra.uni 	$L__BB0_8;
$L__BB0_7:
	mul.wide.u32 	%rd5, %r3, 4;
	add.s64 	%rd6, %rd2, %rd5;
	ld.global.u32 	%r16, [%rd6];
	add.s64 	%rd7, %rd1, %rd5;
	st.global.u32 	[%rd7], %r16;
$L__BB0_8:
	ret;

}


// ===== COMPILED SASS (sm_100) =====

	.target	sm_100

	.elftype	@"ET_EXEC"


//--------------------- .note.nv.tkinfo           --------------------------
	.section	.note.nv.tkinfo,"",@"SHT_NOTE"
	.sectionflags	@"SHF_NOTE_NV_TKINFO"
	.tkinfo
        /*0018*/ 	.word	0x00000002
        /*0030*/ 	.string	""
        /*0030*/ 	.string	"ptxas"
        /*0030*/ 	.string	"Cuda compilation tools, release 13.0, V13.0.88"
        /*0030*/ 	.string	"Build cuda_13.0.r13.0/compiler.36424714_0"
        /*0030*/ 	.string	"-arch sm_100 -m 64 "



//--------------------- .note.nv.cuinfo           --------------------------
	.section	.note.nv.cuinfo,"",@"SHT_NOTE"
	.sectionflags	@"SHF_NOTE_NV_CUINFO"
        /*0018*/ 	.short	0x0002
        /*001a*/ 	.short	0x0064
        /*001c*/ 	.short	0x0082
	.zero		2


//--------------------- .nv.info                  --------------------------
	.section	.nv.info,"",@"SHT_CUDA_INFO"
	.align	4


	//----- nvinfo : EIATTR_REGCOUNT
	.align		4
        /*0000*/ 	.byte	0x04, 0x2f
        /*0002*/ 	.short	(.L_1 - .L_0)
	.align		4
.L_0:
        /*0004*/ 	.word	index@(_Z5powerPiS_)
        /*0008*/ 	.word	0x0000000a


	//----- nvinfo : EIATTR_FRAME_SIZE
	.align		4
.L_1:
        /*000c*/ 	.byte	0x04, 0x11
        /*000e*/ 	.short	(.L_3 - .L_2)
	.align		4
.L_2:
        /*0010*/ 	.word	index@(_Z5powerPiS_)
        /*0014*/ 	.word	0x00000000


	//----- nvinfo : EIATTR_MIN_STACK_SIZE
	.align		4
.L_3:
        /*0018*/ 	.byte	0x04, 0x12
        /*001a*/ 	.short	(.L_5 - .L_4)
	.align		4
.L_4:
        /*001c*/ 	.word	index@(_Z5powerPiS_)
        /*0020*/ 	.word	0x00000000
.L_5:


//--------------------- .nv.compat                --------------------------
	.section	.nv.compat,"",@"SHT_CUDA_COMPAT_INFO"
	.align	4
        /*0000*/ 	.byte	0x02, 0x09, 0x00, 0x00, 0x02, 0x02, 0x01, 0x00, 0x02, 0x05, 0x05, 0x00, 0x03, 0x07, 0x01, 0x01
        /*0010*/ 	.byte	0x02, 0x03, 0x00, 0x00, 0x02, 0x06, 0x01, 0x00, 0x04, 0x0b, 0x08, 0x00, 0x09, 0x00, 0x00, 0x00
        /*0020*/ 	.byte	0x00, 0x00, 0x00, 0x00


//--------------------- .nv.info._Z5powerPiS_     --------------------------
	.section	.nv.info._Z5powerPiS_,"",@"SHT_CUDA_INFO"
	.sectionflags	@""
	.align	4


	//----- nvinfo : EIATTR_CUDA_API_VERSION
	.align		4
        /*0000*/ 	.byte	0x04, 0x37
        /*0002*/ 	.short	(.L_7 - .L_6)
.L_6:
        /*0004*/ 	.word	0x00000082


	//----- nvinfo : EIATTR_KPARAM_INFO
	.align		4
.L_7:
        /*0008*/ 	.byte	0x04, 0x17
        /*000a*/ 	.short	(.L_9 - .L_8)
.L_8:
        /*000c*/ 	.word	0x00000000
        /*0010*/ 	.short	0x0001
        /*0012*/ 	.short	0x0008
        /*0014*/ 	.byte	0x00, 0xf5, 0x21, 0x00


	//----- nvinfo : EIATTR_KPARAM_INFO
	.align		4
.L_9:
        /*0018*/ 	.byte	0x04, 0x17
        /*001a*/ 	.short	(.L_11 - .L_10)
.L_10:
        /*001c*/ 	.word	0x00000000
        /*0020*/ 	.short	0x0000
        /*0022*/ 	.short	0x0000
        /*0024*/ 	.byte	0x00, 0xf5, 0x21, 0x00


	//----- nvinfo : EIATTR_SPARSE_MMA_MASK
	.align		4
.L_11:
        /*0028*/ 	.byte	0x03, 0x50
        /*002a*/ 	.short	0x0000


	//----- nvinfo : EIATTR_MAXREG_COUNT
	.align		4
        /*002c*/ 	.byte	0x03, 0x1b
        /*002e*/ 	.short	0x00ff


	//----- nvinfo : EIATTR_MERCURY_ISA_VERSION
	.align		4
        /*0030*/ 	.byte	0x03, 0x5f
        /*0032*/ 	.short	0x0101


	//----- nvinfo : EIATTR_VRC_CTA_INIT_COUNT
	.align		4
        /*0034*/ 	.byte	0x02, 0x4a
	.zero		1
	.zero		1


	//----- nvinfo : EIATTR_EXIT_INSTR_OFFSETS
	.align		4
        /*0038*/ 	.byte	0x04, 0x1c
        /*003a*/ 	.short	(.L_13 - .L_12)


	//   ....[0]....
.L_12:
        /*003c*/ 	.word	0x00000210


	//   ....[1]....
        /*0040*/ 	.word	0x00000280


	//----- nvinfo : EIATTR_CRS_STACK_SIZE
	.align		4
.L_13:
        /*0044*/ 	.byte	0x04, 0x1e
        /*0046*/ 	.short	(.L_15 - .L_14)
.L_14:
        /*0048*/ 	.word	0x00000000


	//----- nvinfo : EIATTR_CBANK_PARAM_SIZE
	.align		4
.L_15:
        /*004c*/ 	.byte	0x03, 0x19
        /*004e*/ 	.short	0x0010


	//----- nvinfo : EIATTR_PARAM_CBANK
	.align		4
        /*0050*/ 	.byte	0x04, 0x0a
        /*0052*/ 	.short	(.L_17 - .L_16)
	.align		4
.L_16:
        /*0054*/ 	.word	index@(.nv.constant0._Z5powerPiS_)
        /*0058*/ 	.short	0x0380
        /*005a*/ 	.short	0x0010


	//----- nvinfo : EIATTR_SW_WAR
	.align		4
.L_17:
        /*005c*/ 	.byte	0x04, 0x36
        /*005e*/ 	.short	(.L_19 - .L_18)
.L_18:
        /*0060*/ 	.word	0x00000008
.L_19:


//--------------------- .nv.callgraph             --------------------------
	.section	.nv.callgraph,"",@"SHT_CUDA_CALLGRAPH"
	.align	4
	.sectionentsize	8
	.align		4
        /*0000*/ 	.word	0x00000000
	.align		4
        /*0004*/ 	.word	0xffffffff
	.align		4
        /*0008*/ 	.word	0x00000000
	.align		4
        /*000c*/ 	.word	0xfffffffe
	.align		4
        /*0010*/ 	.word	0x00000000
	.align		4
        /*0014*/ 	.word	0xfffffffd
	.align		4
        /*0018*/ 	.word	0x00000000
	.align		4
        /*001c*/ 	.word	0xfffffffc


//--------------------- .text._Z5powerPiS_        --------------------------
	.section	.text._Z5powerPiS_,"ax",@progbits
	.align	128
        .global         _Z5powerPiS_
        .type           _Z5powerPiS_,@function
        .size           _Z5powerPiS_,(.L_x_5 - _Z5powerPiS_)
        .other          _Z5powerPiS_,@"STO_CUDA_ENTRY STV_DEFAULT"
_Z5powerPiS_:
.text._Z5powerPiS_:
[----:B------:R-:W-:Y:S01]  /*0000*/  LDC R1, c[0x0][0x37c] ;  /* 0x0000df00ff017b82 */ /* 0x000fe20000000800 */
[----:B------:R-:W0:Y:S01]  /*0010*/  S2R R2, SR_TID.X ;  /* 0x0000000000027919 */ /* 0x000e220000002100 */
[----:B------:R-:W1:Y:S06]  /*0020*/  LDCU UR4, c[0x0][0x360] ;  /* 0x00006c00ff0477ac */ /* 0x000e6c0008000800 */
[----:B------:R-:W2:Y:S01]  /*0030*/  LDC R7, c[0x0][0x364] ;  /* 0x0000d900ff077b82 */ /* 0x000ea20000000800 */
[----:B------:R-:W3:Y:S01]  /*0040*/  S2R R3, SR_TID.Y ;  /* 0x0000000000037919 */ /* 0x000ee20000002200 */
[----:B-1----:R-:W-:-:S06]  /*0050*/  UIADD3 UR4, UPT, UPT, UR4, -0x1, URZ ;  /* 0xffffffff04047890 */ /* 0x002fcc000fffe0ff */
[----:B0-----:R-:W-:-:S05]  /*0060*/  ISETP.GE.U32.AND P0, PT, R2, UR4, PT ;  /* 0x0000000402007c0c */ /* 0x001fca000bf06070 */
[----:B------:R-:W0:Y:S01]  /*0070*/  LDCU.64 UR4, c[0x0][0x358] ;  /* 0x00006b00ff0477ac */ /* 0x000e220008000a00 */
[----:B------:R-:W-:-:S13]  /*0080*/  ISETP.EQ.OR P0, PT, R2, RZ, P0 ;  /* 0x000000ff0200720c */ /* 0x000fda0000702670 */
[C---:B--2---:R-:W-:Y:S02]  /*0090*/  @!P0 VIADD R0, R7.reuse, 0xffffffff ;  /* 0xffffffff07008836 */ /* 0x044fe40000000000 */
[----:B---3--:R-:W-:-:S03]  /*00a0*/  IMAD R7, R7, R2, R3 ;  /* 0x0000000207077224 */ /* 0x008fc600078e0203 */
[----:B------:R-:W-:-:S04]  /*00b0*/  ISETP.LT.U32.AND P0, PT, R3, R0, !P0 ;  /* 0x000000000300720c */ /* 0x000fc80004701070 */
[----:B------:R-:W-:-:S13]  /*00c0*/  ISETP.EQ.OR P0, PT, R3, RZ, !P0 ;  /* 0x000000ff0300720c */ /* 0x000fda0004702670 */
[----:B0-----:R-:W-:Y:S05]  /*00d0*/  @P0 BRA `(.L_x_0) ;  /* 0x0000000000500947 */ /* 0x001fea0003800000 */
[----:B------:R-:W0:Y:S08]  /*00e0*/  LDC.64 R2, c[0x0][0x380] ;  /* 0x0000e000ff027b82 */ /* 0x000e300000000a00 */
[----:B------:R-:W1:Y:S01]  /*00f0*/  LDC.64 R4, c[0x0][0x388] ;  /* 0x0000e200ff047b82 */ /* 0x000e620000000a00 */
[----:B0-----:R-:W-:-:S06]  /*0100*/  IMAD.WIDE.U32 R2, R7, 0x4, R2 ;  /* 0x0000000407027825 */ /* 0x001fcc00078e0002 */
[----:B------:R-:W2:Y:S01]  /*0110*/  LDG.E R2, desc[UR4][R2.64] ;  /* 0x0000000402027981 */ /* 0x000ea2000c1e1900 */
[----:B------:R-:W-:Y:S01]  /*0120*/  BSSY.RECONVERGENT B0, `(.L_x_1) ;  /* 0x000000d000007945 */ /* 0x000fe20003800200 */
[----:B-1----:R-:W-:-:S04]  /*0130*/  IMAD.WIDE.U32 R4, R7, 0x4, R4 ;  /* 0x0000000407047825 */ /* 0x002fc800078e0004 */
[----:B------:R-:W-:Y:S01]  /*0140*/  IMAD.MOV.U32 R7, RZ, RZ, RZ ;  /* 0x000000ffff077224 */ /* 0x000fe200078e00ff */
[----:B--2---:R-:W-:-:S13]  /*0150*/  ISETP.GE.AND P0, PT, R2, 0x1, PT ;  /* 0x000000010200780c */ /* 0x004fda0003f06270 */
[----:B------:R-:W-:Y:S05]  /*0160*/  @!P0 BRA `(.L_x_2) ;  /* 0x0000000000208947 */ /* 0x000fea0003800000 */
[----:B------:R-:W-:Y:S01]  /*0170*/  HFMA2 R0, -RZ, RZ, 0, 5.9604644775390625e-08 ;  /* 0x00000001ff007431 */ /* 0x000fe200000001ff */
[----:B------:R-:W-:-:S07]  /*0180*/  MOV R7, RZ ;  /* 0x000000ff00077202 */ /* 0x000fce0000000f00 */
.L_x_3:
[C---:B------:R-:W-:Y:S02]  /*0190*/  ISETP.GT.U32.AND P0, PT, R2.reuse, 0x1, PT ;  /* 0x000000010200780c */ /* 0x040fe40003f04070 */
[----:B------:R-:W-:Y:S02]  /*01a0*/  LOP3.LUT R3, R2, 0x1, RZ, 0xc, !PT ;  /* 0x0000000102037812 */ /* 0x000fe400078e0cff */
[----:B------:R-:W-:-:S03]  /*01b0*/  SHF.R.U32.HI R2, RZ, 0x1, R2 ;  /* 0x00000001ff027819 */ /* 0x000fc60000011602 */
[----:B------:R-:W-:Y:S02]  /*01c0*/  IMAD R7, R3, R0, R7 ;  /* 0x0000000003077224 */ /* 0x000fe400078e0207 */
[----:B------:R-:W-:-:S04]  /*01d0*/  IMAD R0, R0, 0xa, RZ ;  /* 0x0000000a00007824 */ /* 0x000fc800078e02ff */
[----:B------:R-:W-:Y:S05]  /*01e0*/  @P0 BRA `(.L_x_3) ;  /* 0xfffffffc00e80947 */ /* 0x000fea000383ffff */
.L_x_2:
[----:B------:R-:W-:Y:S05]  /*01f0*/  BSYNC.RECONVERGENT B0 ;  /* 0x0000000000007941 */ /* 0x000fea0003800200 */
.L_x_1:
[----:B------:R-:W-:Y:S01]  /*0200*/  STG.E desc[UR4][R4.64], R7 ;  /* 0x0000000704007986 */ /* 0x000fe2000c101904 */
[----:B------:R-:W-:Y:S05]  /*0210*/  EXIT ;  /* 0x000000000000794d */ /* 0x000fea0003800000 */
.L_x_0:
[----:B------:R-:W0:Y:S08]  /*0220*/  LDC.64 R2, c[0x0][0x380] ;  /* 0x0000e000ff027b82 */ /* 0x000e300000000a00 */
[----:B------:R-:W1:Y:S01]  /*0230*/  LDC.64 R4, c[0x0][0x388] ;  /* 0x0000e200ff047b82 */ /* 0x000e620000000a00 */
[----:B0-----:R-:W-:-:S06]  /*0240*/  IMAD.WIDE.U32 R2, R7, 0x4, R2 ;  /* 0x0000000407027825 */ /* 0x001fcc00078e0002 */
[----:B------:R-:W2:Y:S01]  /*0250*/  LDG.E R3, desc[UR4][R2.64] ;  /* 0x0000000402037981 */ /* 0x000ea2000c1e1900 */
[----:B-1----:R-:W-:-:S05]  /*0260*/  IMAD.WIDE.U32 R4, R7, 0x4, R4 ;  /* 0x0000000407047825 */ /* 0x002fca00078e0004 */
[----:B--2---:R-:W-:Y:S01]  /*0270*/  STG.E desc[UR4][R4.64], R3 ;  /* 0x0000000304007986 */ /* 0x004fe2000c101904 */
[----:B------:R-:W-:Y:S05]  /*0280*/  EXIT ;  /* 0x000000000000794d */ /* 0x000fea0003800000 */
.L_x_4:
[----:B------:R-:W-:-:S00]  /*0290*/  BRA `(.L_x_4) ;  /* 0xfffffffc00fc7947 */ /* 0x000fc0000383ffff */
[----:B------:R-:W-:-:S00]  /*02a0*/  NOP ;  /* 0x0000000000007918 */ /* 0x000fc00000000000 */
        /* <DEDUP_REMOVED lines=13> */
.L_x_5:


//--------------------- .nv.shared.reserved.0     --------------------------
	.section	.nv.shared.reserved.0,"aw",@nobits
	.weak		__nv_reservedSMEM_offset_0_alias
	.size		__nv_reservedSMEM_offset_0_alias, 0, 64
	.other		__nv_reservedSMEM_offset_0_alias,@"STO_CUDA_RESERVED_SHARED STV_DEFAULT"
__nv_reservedSMEM_offset_0_alias:
	.zero		0
	.zero		64


//--------------------- .nv.constant0._Z5powerPiS_ --------------------------
	.section	.nv.constant0._Z5powerPiS_,"a",@progbits
	.sectionflags	@""
	.align	4
.nv.constant0._Z5powerPiS_:
	.zero		912


//--------------------- SYMBOLS --------------------------

	.type		.nv.reservedSmem.offset0,@object
	.size		.nv.reservedSmem.offset0,0x4
